//
// Generated by NVIDIA NVVM Compiler
//
// Compiler Build ID: CL-36424714
// Cuda compilation tools, release 13.0, V13.0.88
// Based on NVVM 20.0.0
//

.version 9.0
.target sm_100
.address_size 64

	// .globl	_Z10countEvensPA16_iPi

.visible .entry _Z10countEvensPA16_iPi(
	.param .u64 .ptr .align 1 _Z10countEvensPA16_iPi_param_0,
	.param .u64 .ptr .align 1 _Z10countEvensPA16_iPi_param_1
)
{
	.reg .pred 	%p<2>;
	.reg .b32 	%r<6>;
	.reg .b64 	%rd<9>;

	ld.param.u64 	%rd2, [_Z10countEvensPA16_iPi_param_0];
	ld.param.u64 	%rd1, [_Z10countEvensPA16_iPi_param_1];
	cvta.to.global.u64 	%rd3, %rd2;
	mov.u32 	%r1, %tid.x;
	mov.u32 	%r2, %tid.y;
	mul.wide.u32 	%rd4, %r1, 64;
	add.s64 	%rd5, %rd3, %rd4;
	mul.wide.u32 	%rd6, %r2, 4;
	add.s64 	%rd7, %rd5, %rd6;
	ld.global.u32 	%r3, [%rd7];
	and.b32  	%r4, %r3, 1;
	setp.eq.b32 	%p1, %r4, 1;
	@%p1 bra 	$L__BB0_2;
	cvta.to.global.u64 	%rd8, %rd1;
	atom.global.add.u32 	%r5, [%rd8], 1;
$L__BB0_2:
	ret;

}
	// .globl	_Z13computeSquarePA16_iS0_
.visible .entry _Z13computeSquarePA16_iS0_(
	.param .u64 .ptr .align 1 _Z13computeSquarePA16_iS0__param_0,
	.param .u64 .ptr .align 1 _Z13computeSquarePA16_iS0__param_1
)
{
	.reg .b32 	%r<52>;
	.reg .b64 	%rd<11>;

	ld.param.u64 	%rd1, [_Z13computeSquarePA16_iS0__param_0];
	ld.param.u64 	%rd2, [_Z13computeSquarePA16_iS0__param_1];
	cvta.to.global.u64 	%rd3, %rd2;
	cvta.to.global.u64 	%rd4, %rd1;
	mov.u32 	%r1, %tid.x;
	mov.u32 	%r2, %tid.y;
	mul.wide.u32 	%rd5, %r1, 64;
	add.s64 	%rd6, %rd4, %rd5;
	mul.wide.u32 	%rd7, %r2, 4;
	add.s64 	%rd8, %rd4, %rd7;
	add.s64 	%rd9, %rd3, %rd5;
	add.s64 	%rd10, %rd9, %rd7;
	ld.global.u32 	%r3, [%rd10];
	ld.global.u32 	%r4, [%rd6];
	ld.global.u32 	%r5, [%rd8];
	mad.lo.s32 	%r6, %r5, %r4, %r3;
	st.global.u32 	[%rd10], %r6;
	ld.global.u32 	%r7, [%rd6+4];
	ld.global.u32 	%r8, [%rd8+64];
	mad.lo.s32 	%r9, %r8, %r7, %r6;
	st.global.u32 	[%rd10], %r9;
	ld.global.u32 	%r10, [%rd6+8];
	ld.global.u32 	%r11, [%rd8+128];
	mad.lo.s32 	%r12, %r11, %r10, %r9;
	st.global.u32 	[%rd10], %r12;
	ld.global.u32 	%r13, [%rd6+12];
	ld.global.u32 	%r14, [%rd8+192];
	mad.lo.s32 	%r15, %r14, %r13, %r12;
	st.global.u32 	[%rd10], %r15;
	ld.global.u32 	%r16, [%rd6+16];
	ld.global.u32 	%r17, [%rd8+256];
	mad.lo.s32 	%r18, %r17, %r16, %r15;
	st.global.u32 	[%rd10], %r18;
	ld.global.u32 	%r19, [%rd6+20];
	ld.global.u32 	%r20, [%rd8+320];
	mad.lo.s32 	%r21, %r20, %r19, %r18;
	st.global.u32 	[%rd10], %r21;
	ld.global.u32 	%r22, [%rd6+24];
	ld.global.u32 	%r23, [%rd8+384];
	mad.lo.s32 	%r24, %r23, %r22, %r21;
	st.global.u32 	[%rd10], %r24;
	ld.global.u32 	%r25, [%rd6+28];
	ld.global.u32 	%r26, [%rd8+448];
	mad.lo.s32 	%r27, %r26, %r25, %r24;
	st.global.u32 	[%rd10], %r27;
	ld.global.u32 	%r28, [%rd6+32];
	ld.global.u32 	%r29, [%rd8+512];
	mad.lo.s32 	%r30, %r29, %r28, %r27;
	st.global.u32 	[%rd10], %r30;
	ld.global.u32 	%r31, [%rd6+36];
	ld.global.u32 	%r32, [%rd8+576];
	mad.lo.s32 	%r33, %r32, %r31, %r30;
	st.global.u32 	[%rd10], %r33;
	ld.global.u32 	%r34, [%rd6+40];
	ld.global.u32 	%r35, [%rd8+640];
	mad.lo.s32 	%r36, %r35, %r34, %r33;
	st.global.u32 	[%rd10], %r36;
	ld.global.u32 	%r37, [%rd6+44];
	ld.global.u32 	%r38, [%rd8+704];
	mad.lo.s32 	%r39, %r38, %r37, %r36;
	st.global.u32 	[%rd10], %r39;
	ld.global.u32 	%r40, [%rd6+48];
	ld.global.u32 	%r41, [%rd8+768];
	mad.lo.s32 	%r42, %r41, %r40, %r39;
	st.global.u32 	[%rd10], %r42;
	ld.global.u32 	%r43, [%rd6+52];
	ld.global.u32 	%r44, [%rd8+832];
	mad.lo.s32 	%r45, %r44, %r43, %r42;
	st.global.u32 	[%rd10], %r45;
	ld.global.u32 	%r46, [%rd6+56];
	ld.global.u32 	%r47, [%rd8+896];
	mad.lo.s32 	%r48, %r47, %r46, %r45;
	st.global.u32 	[%rd10], %r48;
	ld.global.u32 	%r49, [%rd6+60];
	ld.global.u32 	%r50, [%rd8+960];
	mad.lo.s32 	%r51, %r50, %r49, %r48;
	st.global.u32 	[%rd10], %r51;
	ret;

}


// ===== COMPILED SASS (sm_100) =====

	.target	sm_100

	.elftype	@"ET_EXEC"


//--------------------- .note.nv.tkinfo           --------------------------
	.section	.note.nv.tkinfo,"",@"SHT_NOTE"
	.sectionflags	@"SHF_NOTE_NV_TKINFO"
	.tkinfo
        /*0018*/ 	.word	0x00000002
        /*0030*/ 	.string	""
        /*0030*/ 	.string	"ptxas"
        /*0030*/ 	.string	"Cuda compilation tools, release 13.0, V13.0.88"
        /*0030*/ 	.string	"Build cuda_13.0.r13.0/compiler.36424714_0"
        /*0030*/ 	.string	"-arch sm_100 -m 64 "



//--------------------- .note.nv.cuinfo           --------------------------
	.section	.note.nv.cuinfo,"",@"SHT_NOTE"
	.sectionflags	@"SHF_NOTE_NV_CUINFO"
        /*0018*/ 	.short	0x0002
        /*001a*/ 	.short	0x0064
        /*001c*/ 	.short	0x0082
	.zero		2


//--------------------- .nv.info                  --------------------------
	.section	.nv.info,"",@"SHT_CUDA_INFO"
	.align	4


	//----- nvinfo : EIATTR_REGCOUNT
	.align		4
        /*0000*/ 	.byte	0x04, 0x2f
        /*0002*/ 	.short	(.L_1 - .L_0)
	.align		4
.L_0:
        /*0004*/ 	.word	index@(_Z10countEvensPA16_iPi)
        /*0008*/ 	.word	0x0000000a


	//----- nvinfo : EIATTR_FRAME_SIZE
	.align		4
.L_1:
        /*000c*/ 	.byte	0x04, 0x11
        /*000e*/ 	.short	(.L_3 - .L_2)
	.align		4
.L_2:
        /*0010*/ 	.word	index@(_Z10countEvensPA16_iPi)
        /*0014*/ 	.word	0x00000000


	//----- nvinfo : EIATTR_REGCOUNT
	.align		4
.L_3:
        /*0018*/ 	.byte	0x04, 0x2f
        /*001a*/ 	.short	(.L_5 - .L_4)
	.align		4
.L_4:
        /*001c*/ 	.word	index@(_Z13computeSquarePA16_iS0_)
        /*0020*/ 	.word	0x00000010


	//----- nvinfo : EIATTR_FRAME_SIZE
	.align		4
.L_5:
        /*0024*/ 	.byte	0x04, 0x11
        /*0026*/ 	.short	(.L_7 - .L_6)
	.align		4
.L_6:
        /*0028*/ 	.word	index@(_Z13computeSquarePA16_iS0_)
        /*002c*/ 	.word	0x00000000


	//----- nvinfo : EIATTR_MIN_STACK_SIZE
	.align		4
.L_7:
        /*0030*/ 	.byte	0x04, 0x12
        /*0032*/ 	.short	(.L_9 - .L_8)
	.align		4
.L_8:
        /*0034*/ 	.word	index@(_Z13computeSquarePA16_iS0_)
        /*0038*/ 	.word	0x00000000


	//----- nvinfo : EIATTR_MIN_STACK_SIZE
	.align		4
.L_9:
        /*003c*/ 	.byte	0x04, 0x12
        /*003e*/ 	.short	(.L_11 - .L_10)
	.align		4
.L_10:
        /*0040*/ 	.word	index@(_Z10countEvensPA16_iPi)
        /*0044*/ 	.word	0x00000000
.L_11:


//--------------------- .nv.compat                --------------------------
	.section	.nv.compat,"",@"SHT_CUDA_COMPAT_INFO"
	.align	4
        /*0000*/ 	.byte	0x02, 0x09, 0x00, 0x00, 0x02, 0x02, 0x01, 0x00, 0x02, 0x05, 0x05, 0x00, 0x03, 0x07, 0x01, 0x01
        /*0010*/ 	.byte	0x02, 0x03, 0x00, 0x00, 0x02, 0x06, 0x01, 0x00, 0x04, 0x0b, 0x08, 0x00, 0x09, 0x00, 0x00, 0x00
        /*0020*/ 	.byte	0x00, 0x00, 0x00, 0x00


//--------------------- .nv.info._Z13computeSquarePA16_iS0_ --------------------------
	.section	.nv.info._Z13computeSquarePA16_iS0_,"",@"SHT_CUDA_INFO"
	.sectionflags	@""
	.align	4


	//----- nvinfo : EIATTR_CUDA_API_VERSION
	.align		4
        /*0000*/ 	.byte	0x04, 0x37
        /*0002*/ 	.short	(.L_13 - .L_12)
.L_12:
        /*0004*/ 	.word	0x00000082


	//----- nvinfo : EIATTR_KPARAM_INFO
	.align		4
.L_13:
        /*0008*/ 	.byte	0x04, 0x17
        /*000a*/ 	.short	(.L_15 - .L_14)
.L_14:
        /*000c*/ 	.word	0x00000000
        /*0010*/ 	.short	0x0001
        /*0012*/ 	.short	0x0008
        /*0014*/ 	.byte	0x00, 0xf5, 0x21, 0x00


	//----- nvinfo : EIATTR_KPARAM_INFO
	.align		4
.L_15:
        /*0018*/ 	.byte	0x04, 0x17
        /*001a*/ 	.short	(.L_17 - .L_16)
.L_16:
        /*001c*/ 	.word	0x00000000
        /*0020*/ 	.short	0x0000
        /*0022*/ 	.short	0x0000
        /*0024*/ 	.byte	0x00, 0xf5, 0x21, 0x00


	//----- nvinfo : EIATTR_SPARSE_MMA_MASK
	.align		4
.L_17:
        /*0028*/ 	.byte	0x03, 0x50
        /*002a*/ 	.short	0x0000


	//----- nvinfo : EIATTR_MAXREG_COUNT
	.align		4
        /*002c*/ 	.byte	0x03, 0x1b
        /*002e*/ 	.short	0x00ff


	//----- nvinfo : EIATTR_MERCURY_ISA_VERSION
	.align		4
        /*0030*/ 	.byte	0x03, 0x5f
        /*0032*/ 	.short	0x0101


	//----- nvinfo : EIATTR_VRC_CTA_INIT_COUNT
	.align		4
        /*0034*/ 	.byte	0x02, 0x4a
	.zero		1
	.zero		1


	//----- nvinfo : EIATTR_EXIT_INSTR_OFFSETS
	.align		4
        /*0038*/ 	.byte	0x04, 0x1c
        /*003a*/ 	.short	(.L_19 - .L_18)


	//   ....[0]....
.L_18:
        /*003c*/ 	.word	0x000004b0


	//----- nvinfo : EIATTR_CBANK_PARAM_SIZE
	.align		4
.L_19:
        /*0040*/ 	.byte	0x03, 0x19
        /*0042*/ 	.short	0x0010


	//----- nvinfo : EIATTR_PARAM_CBANK
	.align		4
        /*0044*/ 	.byte	0x04, 0x0a
        /*0046*/ 	.short	(.L_21 - .L_20)
	.align		4
.L_20:
        /*0048*/ 	.word	index@(.nv.constant0._Z13computeSquarePA16_iS0_)
        /*004c*/ 	.short	0x0380
        /*004e*/ 	.short	0x0010


	//----- nvinfo : EIATTR_SW_WAR
	.align		4
.L_21:
        /*0050*/ 	.byte	0x04, 0x36
        /*0052*/ 	.short	(.L_23 - .L_22)
.L_22:
        /*0054*/ 	.word	0x00000008
.L_23:


//--------------------- .nv.info._Z10countEvensPA16_iPi --------------------------
	.section	.nv.info._Z10countEvensPA16_iPi,"",@"SHT_CUDA_INFO"
	.sectionflags	@""
	.align	4


	//----- nvinfo : EIATTR_CUDA_API_VERSION
	.align		4
        /*0000*/ 	.byte	0x04, 0x37
        /*0002*/ 	.short	(.L_25 - .L_24)
.L_24:
        /*0004*/ 	.word	0x00000082


	//----- nvinfo : EIATTR_KPARAM_INFO
	.align		4
.L_25:
        /*0008*/ 	.byte	0x04, 0x17
        /*000a*/ 	.short	(.L_27 - .L_26)
.L_26:
        /*000c*/ 	.word	0x00000000
        /*0010*/ 	.short	0x0001
        /*0012*/ 	.short	0x0008
        /*0014*/ 	.byte	0x00, 0xf5, 0x21, 0x00


	//----- nvinfo : EIATTR_KPARAM_INFO
	.align		4
.L_27:
        /*0018*/ 	.byte	0x04, 0x17
        /*001a*/ 	.short	(.L_29 - .L_28)
.L_28:
        /*001c*/ 	.word	0x00000000
        /*0020*/ 	.short	0x0000
        /*0022*/ 	.short	0x0000
        /*0024*/ 	.byte	0x00, 0xf5, 0x21, 0x00


	//----- nvinfo : EIATTR_SPARSE_MMA_MASK
	.align		4
.L_29:
        /*0028*/ 	.byte	0x03, 0x50
        /*002a*/ 	.short	0x0000


	//----- nvinfo : EIATTR_MAXREG_COUNT
	.align		4
        /*002c*/ 	.byte	0x03, 0x1b
        /*002e*/ 	.short	0x00ff


	//----- nvinfo : EIATTR_MERCURY_ISA_VERSION
	.align		4
        /*0030*/ 	.byte	0x03, 0x5f
        /*0032*/ 	.short	0x0101


	//----- nvinfo : EIATTR_INT_WARP_WIDE_INSTR_OFFSETS
	.align		4
        /*0034*/ 	.byte	0x04, 0x31
        /*0036*/ 	.short	(.L_31 - .L_30)


	//   ....[0]....
.L_30:
        /*0038*/ 	.word	0x000000d0


	//----- nvinfo : EIATTR_VRC_CTA_INIT_COUNT
	.align		4
.L_31:
        /*003c*/ 	.byte	0x02, 0x4a
	.zero		1
	.zero		1


	//----- nvinfo : EIATTR_EXIT_INSTR_OFFSETS
	.align		4
        /*0040*/ 	.byte	0x04, 0x1c
        /*0042*/ 	.short	(.L_33 - .L_32)


	//   ....[0]....
.L_32:
        /*0044*/ 	.word	0x000000a0


	//   ....[1]....
        /*0048*/ 	.word	0x00000120


	//----- nvinfo : EIATTR_CBANK_PARAM_SIZE
	.align		4
.L_33:
        /*004c*/ 	.byte	0x03, 0x19
        /*004e*/ 	.short	0x0010


	//----- nvinfo : EIATTR_PARAM_CBANK
	.align		4
        /*0050*/ 	.byte	0x04, 0x0a
        /*0052*/ 	.short	(.L_35 - .L_34)
	.align		4
.L_34:
        /*0054*/ 	.word	index@(.nv.constant0._Z10countEvensPA16_iPi)
        /*0058*/ 	.short	0x0380
        /*005a*/ 	.short	0x0010


	//----- nvinfo : EIATTR_SW_WAR
	.align		4
.L_35:
        /*005c*/ 	.byte	0x04, 0x36
        /*005e*/ 	.short	(.L_37 - .L_36)
.L_36:
        /*0060*/ 	.word	0x00000008
.L_37:


//--------------------- .nv.callgraph             --------------------------
	.section	.nv.callgraph,"",@"SHT_CUDA_CALLGRAPH"
	.align	4
	.sectionentsize	8
	.align		4
        /*0000*/ 	.word	0x00000000
	.align		4
        /*0004*/ 	.word	0xffffffff
	.align		4
        /*0008*/ 	.word	0x00000000
	.align		4
        /*000c*/ 	.word	0xfffffffe
	.align		4
        /*0010*/ 	.word	0x00000000
	.align		4
        /*0014*/ 	.word	0xfffffffd
	.align		4
        /*0018*/ 	.word	0x00000000
	.align		4
        /*001c*/ 	.word	0xfffffffc


//--------------------- .text._Z13computeSquarePA16_iS0_ --------------------------
	.section	.text._Z13computeSquarePA16_iS0_,"ax",@progbits
	.align	128
        .global         _Z13computeSquarePA16_iS0_
        .type           _Z13computeSquarePA16_iS0_,@function
        .size           _Z13computeSquarePA16_iS0_,(.L_x_2 - _Z13computeSquarePA16_iS0_)
        .other          _Z13computeSquarePA16_iS0_,@"STO_CUDA_ENTRY STV_DEFAULT"
_Z13computeSquarePA16_iS0_:
.text._Z13computeSquarePA16_iS0_:
[----:B------:R-:W-:Y:S01]  /*0000*/  LDC R1, c[0x0][0x37c] ;  /* 0x0000df00ff017b82 */ /* 0x000fe20000000800 */
[----:B------:R-:W0:Y:S07]  /*0010*/  S2R R3, SR_TID.X ;  /* 0x0000000000037919 */ /* 0x000e2e0000002100 */
[----:B------:R-:W0:Y:S01]  /*0020*/  LDC.64 R6, c[0x0][0x388] ;  /* 0x0000e200ff067b82 */ /* 0x000e220000000a00 */
[----:B------:R-:W1:Y:S01]  /*0030*/  LDCU.64 UR4, c[0x0][0x358] ;  /* 0x00006b00ff0477ac */ /* 0x000e620008000a00 */
[----:B------:R-:W2:Y:S06]  /*0040*/  S2R R9, SR_TID.Y ;  /* 0x0000000000097919 */ /* 0x000eac0000002200 */
[----:B------:R-:W3:Y:S01]  /*0050*/  LDC.64 R4, c[0x0][0x380] ;  /* 0x0000e000ff047b82 */ /* 0x000ee20000000a00 */
[----:B0-----:R-:W-:-:S04]  /*0060*/  IMAD.WIDE.U32 R6, R3, 0x40, R6 ;  /* 0x0000004003067825 */ /* 0x001fc800078e0006 */
[----:B---3--:R-:W-:-:S04]  /*0070*/  IMAD.WIDE.U32 R2, R3, 0x40, R4 ;  /* 0x0000004003027825 */ /* 0x008fc800078e0004 */
[----:B--2---:R-:W-:-:S04]  /*0080*/  IMAD.WIDE.U32 R4, R9, 0x4, R4 ;  /* 0x0000000409047825 */ /* 0x004fc800078e0004 */
[----:B------:R-:W-:Y:S01]  /*0090*/  IMAD.WIDE.U32 R6, R9, 0x4, R6 ;  /* 0x0000000409067825 */ /* 0x000fe200078e0006 */
[----:B-1----:R-:W2:Y:S04]  /*00a0*/  LDG.E R8, desc[UR4][R4.64] ;  /* 0x0000000404087981 */ /* 0x002ea8000c1e1900 */
[----:B------:R-:W2:Y:S04]  /*00b0*/  LDG.E R9, desc[UR4][R2.64] ;  /* 0x0000000402097981 */ /* 0x000ea8000c1e1900 */
[----:B------:R-:W2:Y:S02]  /*00c0*/  LDG.E R0, desc[UR4][R6.64] ;  /* 0x0000000406007981 */ /* 0x000ea4000c1e1900 */
[----:B--2---:R-:W-:-:S05]  /*00d0*/  IMAD R9, R9, R8, R0 ;  /* 0x0000000809097224 */ /* 0x004fca00078e0200 */
[----:B------:R0:W-:Y:S04]  /*00e0*/  STG.E desc[UR4][R6.64], R9 ;  /* 0x0000000906007986 */ /* 0x0001e8000c101904 */
        /* <DEDUP_REMOVED lines=8> */
[----:B------:R-:W0:Y:S04]  /*0170*/  LDG.E R0, desc[UR4][R2.64+0xc] ;  /* 0x00000c0402007981 */ /* 0x000e28000c1e1900 */
[----:B------:R-:W0:Y:S02]  /*0180*/  LDG.E R8, desc[UR4][R4.64+0xc0] ;  /* 0x0000c00404087981 */ /* 0x000e24000c1e1900 */
[----:B0-----:R-:W-:-:S05]  /*0190*/  IMAD R9, R0, R8, R13 ;  /* 0x0000000800097224 */ /* 0x001fca00078e020d */
[----:B------:R0:W-:Y:S04]  /*01a0*/  STG.E desc[UR4][R6.64], R9 ;  /* 0x0000000906007986 */ /* 0x0001e8000c101904 */
[----:B------:R-:W1:Y:S04]  /*01b0*/  LDG.E R0, desc[UR4][R2.64+0x10] ;  /* 0x0000100402007981 */ /* 0x000e68000c1e1900 */
[----:B------:R-:W1:Y:S02]  /*01c0*/  LDG.E R8, desc[UR4][R4.64+0x100] ;  /* 0x0001000404087981 */ /* 0x000e64000c1e1900 */
[----:B-1----:R-:W-:-:S05]  /*01d0*/  IMAD R11, R0, R8, R9 ;  /* 0x00000008000b7224 */ /* 0x002fca00078e0209 */
        /* <DEDUP_REMOVED lines=36> */
[----:B------:R-:W-:Y:S04]  /*0420*/  STG.E desc[UR4][R6.64], R11 ;  /* 0x0000000b06007986 */ /* 0x000fe8000c101904 */
[----:B------:R-:W2:Y:S04]  /*0430*/  LDG.E R0, desc[UR4][R2.64+0x38] ;  /* 0x0000380402007981 */ /* 0x000ea8000c1e1900 */
[----:B------:R-:W2:Y:S02]  /*0440*/  LDG.E R8, desc[UR4][R4.64+0x380] ;  /* 0x0003800404087981 */ /* 0x000ea4000c1e1900 */
[----:B--2---:R-:W-:-:S05]  /*0450*/  IMAD R13, R0, R8, R11 ;  /* 0x00000008000d7224 */ /* 0x004fca00078e020b */
[----:B------:R-:W-:Y:S04]  /*0460*/  STG.E desc[UR4][R6.64], R13 ;  /* 0x0000000d06007986 */ /* 0x000fe8000c101904 */
[----:B------:R-:W0:Y:S04]  /*0470*/  LDG.E R0, desc[UR4][R2.64+0x3c] ;  /* 0x00003c0402007981 */ /* 0x000e28000c1e1900 */
[----:B------:R-:W0:Y:S02]  /*0480*/  LDG.E R8, desc[UR4][R4.64+0x3c0] ;  /* 0x0003c00404087981 */ /* 0x000e24000c1e1900 */
[----:B0-----:R-:W-:-:S05]  /*0490*/  IMAD R9, R0, R8, R13 ;  /* 0x0000000800097224 */ /* 0x001fca00078e020d */
[----:B------:R-:W-:Y:S01]  /*04a0*/  STG.E desc[UR4][R6.64], R9 ;  /* 0x0000000906007986 */ /* 0x000fe2000c101904 */
[----:B------:R-:W-:Y:S05]  /*04b0*/  EXIT ;  /* 0x000000000000794d */ /* 0x000fea0003800000 */
.L_x_0:
[----:B------:R-:W-:-:S00]  /*04c0*/  BRA `(.L_x_0) ;  /* 0xfffffffc00fc7947 */ /* 0x000fc0000383ffff */
[----:B------:R-:W-:-:S00]  /*04d0*/  NOP ;  /* 0x0000000000007918 */ /* 0x000fc00000000000 */
        /* <DEDUP_REMOVED lines=10> */
.L_x_2:


//--------------------- .text._Z10countEvensPA16_iPi --------------------------
	.section	.text._Z10countEvensPA16_iPi,"ax",@progbits
	.align	128
        .global         _Z10countEvensPA16_iPi
        .type           _Z10countEvensPA16_iPi,@function
        .size           _Z10countEvensPA16_iPi,(.L_x_3 - _Z10countEvensPA16_iPi)
        .other          _Z10countEvensPA16_iPi,@"STO_CUDA_ENTRY STV_DEFAULT"
_Z10countEvensPA16_iPi:
.text._Z10countEvensPA16_iPi:
[----:B------:R-:W-:Y:S01]  /*0000*/  LDC R1, c[0x0][0x37c] ;  /* 0x0000df00ff017b82 */ /* 0x000fe20000000800 */
[----:B------:R-:W0:Y:S07]  /*0010*/  S2R R5, SR_TID.X ;  /* 0x0000000000057919 */ /* 0x000e2e0000002100 */
[----:B------:R-:W0:Y:S01]  /*0020*/  LDC.64 R2, c[0x0][0x380] ;  /* 0x0000e000ff027b82 */ /* 0x000e220000000a00 */
[----:B------:R-:W1:Y:S01]  /*0030*/  LDCU.64 UR4, c[0x0][0x358] ;  /* 0x00006b00ff0477ac */ /* 0x000e620008000a00 */
[----:B------:R-:W2:Y:S01]  /*0040*/  S2R R7, SR_TID.Y ;  /* 0x0000000000077919 */ /* 0x000ea20000002200 */
[----:B0-----:R-:W-:-:S04]  /*0050*/  IMAD.WIDE.U32 R2, R5, 0x40, R2 ;  /* 0x0000004005027825 */ /* 0x001fc800078e0002 */
[----:B--2---:R-:W-:-:S06]  /*0060*/  IMAD.WIDE.U32 R2, R7, 0x4, R2 ;  /* 0x0000000407027825 */ /* 0x004fcc00078e0002 */
[----:B-1----:R-:W2:Y:S02]  /*0070*/  LDG.E R2, desc[UR4][R2.64] ;  /* 0x0000000402027981 */ /* 0x002ea4000c1e1900 */
[----:B--2---:R-:W-:-:S04]  /*0080*/  LOP3.LUT R0, R2, 0x1, RZ, 0xc0, !PT ;  /* 0x0000000102007812 */ /* 0x004fc800078ec0ff */
[----:B------:R-:W-:-:S13]  /*0090*/  ISETP.NE.U32.AND P0, PT, R0, 0x1, PT ;  /* 0x000000010000780c */ /* 0x000fda0003f05070 */
[----:B------:R-:W-:Y:S05]  /*00a0*/  @!P0 EXIT ;  /* 0x000000000000894d */ /* 0x000fea0003800000 */
[----:B------:R-:W0:Y:S01]  /*00b0*/  S2R R0, SR_LANEID ;  /* 0x0000000000007919 */ /* 0x000e220000000000 */
[----:B------:R-:W1:Y:S01]  /*00c0*/  LDC.64 R2, c[0x0][0x388] ;  /* 0x0000e200ff027b82 */ /* 0x000e620000000a00 */
[----:B------:R-:W-:Y:S02]  /*00d0*/  VOTEU.ANY UR6, UPT, PT ;  /* 0x0000000000067886 */ /* 0x000fe400038e0100 */
[----:B------:R-:W-:Y:S02]  /*00e0*/  UFLO.U32 UR7, UR6 ;  /* 0x00000006000772bd */ /* 0x000fe400080e0000 */
[----:B------:R-:W1:Y:S04]  /*00f0*/  POPC R5, UR6 ;  /* 0x0000000600057d09 */ /* 0x000e680008000000 */
[----:B0-----:R-:W-:-:S13]  /*0100*/  ISETP.EQ.U32.AND P0, PT, R0, UR7, PT ;  /* 0x0000000700007c0c */ /* 0x001fda000bf02070 */
[----:B-1----:R-:W-:Y:S01]  /*0110*/  @P0 REDG.E.ADD.STRONG.GPU desc[UR4][R2.64], R5 ;  /* 0x000000050200098e */ /* 0x002fe2000c12e104 */
[----:B------:R-:W-:Y:S05]  /*0120*/  EXIT ;  /* 0x000000000000794d */ /* 0x000fea0003800000 */
.L_x_1:
        /* <DEDUP_REMOVED lines=13> */
.L_x_3:


//--------------------- .nv.shared.reserved.0     --------------------------
	.section	.nv.shared.reserved.0,"aw",@nobits
	.weak		__nv_reservedSMEM_offset_0_alias
	.size		__nv_reservedSMEM_offset_0_alias, 0, 64
	.other		__nv_reservedSMEM_offset_0_alias,@"STO_CUDA_RESERVED_SHARED STV_DEFAULT"
__nv_reservedSMEM_offset_0_alias:
	.zero		0
	.zero		64


//--------------------- .nv.constant0._Z13computeSquarePA16_iS0_ --------------------------
	.section	.nv.constant0._Z13computeSquarePA16_iS0_,"a",@progbits
	.sectionflags	@""
	.align	4
.nv.constant0._Z13computeSquarePA16_iS0_:
	.zero		912


//--------------------- .nv.constant0._Z10countEvensPA16_iPi --------------------------
	.section	.nv.constant0._Z10countEvensPA16_iPi,"a",@progbits
	.sectionflags	@""
	.align	4
.nv.constant0._Z10countEvensPA16_iPi:
	.zero		912


//--------------------- SYMBOLS --------------------------

	.type		.nv.reservedSmem.offset0,@object
	.size		.nv.reservedSmem.offset0,0x4
